//
// Generated by NVIDIA NVVM Compiler
//
// Compiler Build ID: CL-36424714
// Cuda compilation tools, release 13.0, V13.0.88
// Based on NVVM 20.0.0
//

.version 9.0
.target sm_100
.address_size 64

	// .globl	_Z19euclidean_strategy7PKfS0_Pfiii
.extern .shared .align 16 .b8 s[];

.visible .entry _Z19euclidean_strategy7PKfS0_Pfiii(
	.param .u64 .ptr .align 1 _Z19euclidean_strategy7PKfS0_Pfiii_param_0,
	.param .u64 .ptr .align 1 _Z19euclidean_strategy7PKfS0_Pfiii_param_1,
	.param .u64 .ptr .align 1 _Z19euclidean_strategy7PKfS0_Pfiii_param_2,
	.param .u32 _Z19euclidean_strategy7PKfS0_Pfiii_param_3,
	.param .u32 _Z19euclidean_strategy7PKfS0_Pfiii_param_4,
	.param .u32 _Z19euclidean_strategy7PKfS0_Pfiii_param_5
)
{
	.reg .pred 	%p<20>;
	.reg .b32 	%r<96>;
	.reg .b32 	%f<95>;
	.reg .b64 	%rd<14>;

	ld.param.u64 	%rd3, [_Z19euclidean_strategy7PKfS0_Pfiii_param_0];
	ld.param.u64 	%rd4, [_Z19euclidean_strategy7PKfS0_Pfiii_param_1];
	ld.param.u32 	%r33, [_Z19euclidean_strategy7PKfS0_Pfiii_param_3];
	ld.param.u32 	%r34, [_Z19euclidean_strategy7PKfS0_Pfiii_param_4];
	ld.param.u32 	%r35, [_Z19euclidean_strategy7PKfS0_Pfiii_param_5];
	mov.u32 	%r1, %ntid.x;
	mov.u32 	%r36, %ctaid.y;
	mov.u32 	%r2, %tid.y;
	mad.lo.s32 	%r3, %r36, %r1, %r2;
	mov.u32 	%r37, %ctaid.x;
	mov.u32 	%r4, %tid.x;
	mad.lo.s32 	%r5, %r37, %r1, %r4;
	add.s32 	%r38, %r1, %r35;
	add.s32 	%r39, %r38, -1;
	div.s32 	%r6, %r39, %r1;
	setp.lt.s32 	%p1, %r6, 1;
	mov.f32 	%f93, 0f00000000;
	@%p1 bra 	$L__BB0_18;
	mul.lo.s32 	%r41, %r1, %r1;
	shl.b32 	%r42, %r41, 2;
	mov.u32 	%r43, s;
	add.s32 	%r7, %r43, %r42;
	mul.lo.s32 	%r8, %r2, %r1;
	mul.lo.s32 	%r9, %r35, %r3;
	mul.lo.s32 	%r10, %r4, %r1;
	mul.lo.s32 	%r11, %r35, %r5;
	and.b32  	%r12, %r1, 7;
	shl.b32 	%r44, %r1, 2;
	shl.b32 	%r45, %r4, 2;
	add.s32 	%r46, %r44, %r45;
	mad.lo.s32 	%r47, %r1, %r46, %r43;
	add.s32 	%r13, %r47, 16;
	cvta.to.global.u64 	%rd1, %rd3;
	cvta.to.global.u64 	%rd2, %rd4;
	mov.f32 	%f93, 0f00000000;
	mov.b32 	%r89, 0;
$L__BB0_2:
	setp.ge.s32 	%p2, %r3, %r33;
	mul.lo.s32 	%r15, %r89, %r1;
	add.s32 	%r48, %r15, %r4;
	setp.ge.s32 	%p3, %r48, %r35;
	mov.f32 	%f84, 0f00000000;
	or.pred  	%p4, %p2, %p3;
	@%p4 bra 	$L__BB0_4;
	add.s32 	%r49, %r48, %r9;
	mul.wide.s32 	%rd6, %r49, 4;
	add.s64 	%rd7, %rd1, %rd6;
	ld.global.nc.f32 	%f84, [%rd7];
$L__BB0_4:
	setp.ge.s32 	%p5, %r5, %r34;
	add.s32 	%r50, %r8, %r4;
	shl.b32 	%r51, %r50, 2;
	add.s32 	%r53, %r43, %r51;
	st.shared.f32 	[%r53], %f84;
	add.s32 	%r17, %r15, %r2;
	setp.ge.s32 	%p6, %r17, %r35;
	mov.f32 	%f85, 0f00000000;
	or.pred  	%p7, %p5, %p6;
	@%p7 bra 	$L__BB0_6;
	add.s32 	%r55, %r17, %r11;
	mul.wide.s32 	%rd8, %r55, 4;
	add.s64 	%rd9, %rd2, %rd8;
	ld.global.nc.f32 	%f85, [%rd9];
$L__BB0_6:
	setp.lt.u32 	%p8, %r1, 8;
	add.s32 	%r57, %r10, %r2;
	shl.b32 	%r58, %r57, 2;
	add.s32 	%r59, %r7, %r58;
	st.shared.f32 	[%r59], %f85;
	bar.sync 	0;
	mov.b32 	%r94, 0;
	@%p8 bra 	$L__BB0_9;
	shl.b32 	%r60, %r8, 2;
	add.s32 	%r62, %r60, %r43;
	add.s32 	%r91, %r62, 16;
	and.b32  	%r63, %r1, -8;
	neg.s32 	%r92, %r63;
	mov.u32 	%r90, %r13;
$L__BB0_8:
	.pragma "nounroll";
	and.b32  	%r94, %r1, 2040;
	ld.shared.f32 	%f24, [%r91+-16];
	ld.shared.f32 	%f25, [%r90+-16];
	sub.f32 	%f26, %f24, %f25;
	fma.rn.f32 	%f27, %f26, %f26, %f93;
	ld.shared.f32 	%f28, [%r91+-12];
	ld.shared.f32 	%f29, [%r90+-12];
	sub.f32 	%f30, %f28, %f29;
	fma.rn.f32 	%f31, %f30, %f30, %f27;
	ld.shared.f32 	%f32, [%r91+-8];
	ld.shared.f32 	%f33, [%r90+-8];
	sub.f32 	%f34, %f32, %f33;
	fma.rn.f32 	%f35, %f34, %f34, %f31;
	ld.shared.f32 	%f36, [%r91+-4];
	ld.shared.f32 	%f37, [%r90+-4];
	sub.f32 	%f38, %f36, %f37;
	fma.rn.f32 	%f39, %f38, %f38, %f35;
	ld.shared.f32 	%f40, [%r91];
	ld.shared.f32 	%f41, [%r90];
	sub.f32 	%f42, %f40, %f41;
	fma.rn.f32 	%f43, %f42, %f42, %f39;
	ld.shared.f32 	%f44, [%r91+4];
	ld.shared.f32 	%f45, [%r90+4];
	sub.f32 	%f46, %f44, %f45;
	fma.rn.f32 	%f47, %f46, %f46, %f43;
	ld.shared.f32 	%f48, [%r91+8];
	ld.shared.f32 	%f49, [%r90+8];
	sub.f32 	%f50, %f48, %f49;
	fma.rn.f32 	%f51, %f50, %f50, %f47;
	ld.shared.f32 	%f52, [%r91+12];
	ld.shared.f32 	%f53, [%r90+12];
	sub.f32 	%f54, %f52, %f53;
	fma.rn.f32 	%f93, %f54, %f54, %f51;
	add.s32 	%r92, %r92, 8;
	add.s32 	%r91, %r91, 32;
	add.s32 	%r90, %r90, 32;
	setp.ne.s32 	%p9, %r92, 0;
	@%p9 bra 	$L__BB0_8;
$L__BB0_9:
	setp.eq.s32 	%p10, %r12, 0;
	@%p10 bra 	$L__BB0_17;
	add.s32 	%r64, %r12, -1;
	setp.lt.u32 	%p11, %r64, 3;
	@%p11 bra 	$L__BB0_12;
	add.s32 	%r65, %r94, %r8;
	shl.b32 	%r66, %r65, 2;
	add.s32 	%r68, %r43, %r66;
	ld.shared.f32 	%f56, [%r68];
	add.s32 	%r69, %r94, %r10;
	shl.b32 	%r70, %r69, 2;
	add.s32 	%r71, %r7, %r70;
	ld.shared.f32 	%f57, [%r71];
	sub.f32 	%f58, %f56, %f57;
	fma.rn.f32 	%f59, %f58, %f58, %f93;
	ld.shared.f32 	%f60, [%r68+4];
	ld.shared.f32 	%f61, [%r71+4];
	sub.f32 	%f62, %f60, %f61;
	fma.rn.f32 	%f63, %f62, %f62, %f59;
	ld.shared.f32 	%f64, [%r68+8];
	ld.shared.f32 	%f65, [%r71+8];
	sub.f32 	%f66, %f64, %f65;
	fma.rn.f32 	%f67, %f66, %f66, %f63;
	ld.shared.f32 	%f68, [%r68+12];
	ld.shared.f32 	%f69, [%r71+12];
	sub.f32 	%f70, %f68, %f69;
	fma.rn.f32 	%f93, %f70, %f70, %f67;
	add.s32 	%r94, %r94, 4;
$L__BB0_12:
	and.b32  	%r72, %r1, 3;
	setp.eq.s32 	%p12, %r72, 0;
	@%p12 bra 	$L__BB0_17;
	setp.eq.s32 	%p13, %r72, 1;
	@%p13 bra 	$L__BB0_15;
	add.s32 	%r73, %r94, %r8;
	shl.b32 	%r74, %r73, 2;
	add.s32 	%r76, %r43, %r74;
	ld.shared.f32 	%f72, [%r76];
	add.s32 	%r77, %r94, %r10;
	shl.b32 	%r78, %r77, 2;
	add.s32 	%r79, %r7, %r78;
	ld.shared.f32 	%f73, [%r79];
	sub.f32 	%f74, %f72, %f73;
	fma.rn.f32 	%f75, %f74, %f74, %f93;
	ld.shared.f32 	%f76, [%r76+4];
	ld.shared.f32 	%f77, [%r79+4];
	sub.f32 	%f78, %f76, %f77;
	fma.rn.f32 	%f93, %f78, %f78, %f75;
	add.s32 	%r94, %r94, 2;
$L__BB0_15:
	and.b32  	%r80, %r1, 1;
	setp.eq.b32 	%p14, %r80, 1;
	not.pred 	%p15, %p14;
	@%p15 bra 	$L__BB0_17;
	add.s32 	%r81, %r94, %r8;
	shl.b32 	%r82, %r81, 2;
	add.s32 	%r84, %r43, %r82;
	ld.shared.f32 	%f79, [%r84];
	add.s32 	%r85, %r94, %r10;
	shl.b32 	%r86, %r85, 2;
	add.s32 	%r87, %r7, %r86;
	ld.shared.f32 	%f80, [%r87];
	sub.f32 	%f81, %f79, %f80;
	fma.rn.f32 	%f93, %f81, %f81, %f93;
$L__BB0_17:
	bar.sync 	0;
	add.s32 	%r89, %r89, 1;
	setp.ne.s32 	%p16, %r89, %r6;
	@%p16 bra 	$L__BB0_2;
$L__BB0_18:
	setp.ge.s32 	%p17, %r3, %r33;
	setp.ge.s32 	%p18, %r5, %r34;
	or.pred  	%p19, %p17, %p18;
	@%p19 bra 	$L__BB0_20;
	ld.param.u64 	%rd13, [_Z19euclidean_strategy7PKfS0_Pfiii_param_2];
	sqrt.rn.f32 	%f82, %f93;
	mad.lo.s32 	%r88, %r34, %r3, %r5;
	cvta.to.global.u64 	%rd10, %rd13;
	mul.wide.s32 	%rd11, %r88, 4;
	add.s64 	%rd12, %rd10, %rd11;
	st.global.f32 	[%rd12], %f82;
$L__BB0_20:
	ret;

}


// ===== COMPILED SASS (sm_100) =====

	.target	sm_100

	.elftype	@"ET_EXEC"


//--------------------- .note.nv.tkinfo           --------------------------
	.section	.note.nv.tkinfo,"",@"SHT_NOTE"
	.sectionflags	@"SHF_NOTE_NV_TKINFO"
	.tkinfo
        /*0018*/ 	.word	0x00000002
        /*0030*/ 	.string	""
        /*0030*/ 	.string	"ptxas"
        /*0030*/ 	.string	"Cuda compilation tools, release 13.0, V13.0.88"
        /*0030*/ 	.string	"Build cuda_13.0.r13.0/compiler.36424714_0"
        /*0030*/ 	.string	"-arch sm_100 -m 64 "



//--------------------- .note.nv.cuinfo           --------------------------
	.section	.note.nv.cuinfo,"",@"SHT_NOTE"
	.sectionflags	@"SHF_NOTE_NV_CUINFO"
        /*0018*/ 	.short	0x0002
        /*001a*/ 	.short	0x0064
        /*001c*/ 	.short	0x0082
	.zero		2


//--------------------- .nv.info                  --------------------------
	.section	.nv.info,"",@"SHT_CUDA_INFO"
	.align	4


	//----- nvinfo : EIATTR_REGCOUNT
	.align		4
        /*0000*/ 	.byte	0x04, 0x2f
        /*0002*/ 	.short	(.L_1 - .L_0)
	.align		4
.L_0:
        /*0004*/ 	.word	index@(_Z19euclidean_strategy7PKfS0_Pfiii)
        /*0008*/ 	.word	0x0000001e


	//----- nvinfo : EIATTR_FRAME_SIZE
	.align		4
.L_1:
        /*000c*/ 	.byte	0x04, 0x11
        /*000e*/ 	.short	(.L_3 - .L_2)
	.align		4
.L_2:
        /*0010*/ 	.word	index@($__internal_0_$__cuda_sm20_sqrt_rn_f32_slowpath)
        /*0014*/ 	.word	0x00000000


	//----- nvinfo : EIATTR_FRAME_SIZE
	.align		4
.L_3:
        /*0018*/ 	.byte	0x04, 0x11
        /*001a*/ 	.short	(.L_5 - .L_4)
	.align		4
.L_4:
        /*001c*/ 	.word	index@(_Z19euclidean_strategy7PKfS0_Pfiii)
        /*0020*/ 	.word	0x00000000


	//----- nvinfo : EIATTR_MIN_STACK_SIZE
	.align		4
.L_5:
        /*0024*/ 	.byte	0x04, 0x12
        /*0026*/ 	.short	(.L_7 - .L_6)
	.align		4
.L_6:
        /*0028*/ 	.word	index@(_Z19euclidean_strategy7PKfS0_Pfiii)
        /*002c*/ 	.word	0x00000000
.L_7:


//--------------------- .nv.compat                --------------------------
	.section	.nv.compat,"",@"SHT_CUDA_COMPAT_INFO"
	.align	4
        /*0000*/ 	.byte	0x02, 0x09, 0x00, 0x00, 0x02, 0x02, 0x01, 0x00, 0x02, 0x05, 0x05, 0x00, 0x03, 0x07, 0x01, 0x01
        /*0010*/ 	.byte	0x02, 0x03, 0x00, 0x00, 0x02, 0x06, 0x01, 0x00, 0x04, 0x0b, 0x08, 0x00, 0x01, 0x00, 0x00, 0x00
        /*0020*/ 	.byte	0x00, 0x00, 0x00, 0x00


//--------------------- .nv.info._Z19euclidean_strategy7PKfS0_Pfiii --------------------------
	.section	.nv.info._Z19euclidean_strategy7PKfS0_Pfiii,"",@"SHT_CUDA_INFO"
	.sectionflags	@""
	.align	4


	//----- nvinfo : EIATTR_CUDA_API_VERSION
	.align		4
        /*0000*/ 	.byte	0x04, 0x37
        /*0002*/ 	.short	(.L_9 - .L_8)
.L_8:
        /*0004*/ 	.word	0x00000082


	//----- nvinfo : EIATTR_KPARAM_INFO
	.align		4
.L_9:
        /*0008*/ 	.byte	0x04, 0x17
        /*000a*/ 	.short	(.L_11 - .L_10)
.L_10:
        /*000c*/ 	.word	0x00000000
        /*0010*/ 	.short	0x0005
        /*0012*/ 	.short	0x0020
        /*0014*/ 	.byte	0x00, 0xf0, 0x11, 0x00


	//----- nvinfo : EIATTR_KPARAM_INFO
	.align		4
.L_11:
        /*0018*/ 	.byte	0x04, 0x17
        /*001a*/ 	.short	(.L_13 - .L_12)
.L_12:
        /*001c*/ 	.word	0x00000000
        /*0020*/ 	.short	0x0004
        /*0022*/ 	.short	0x001c
        /*0024*/ 	.byte	0x00, 0xf0, 0x11, 0x00


	//----- nvinfo : EIATTR_KPARAM_INFO
	.align		4
.L_13:
        /*0028*/ 	.byte	0x04, 0x17
        /*002a*/ 	.short	(.L_15 - .L_14)
.L_14:
        /*002c*/ 	.word	0x00000000
        /*0030*/ 	.short	0x0003
        /*0032*/ 	.short	0x0018
        /*0034*/ 	.byte	0x00, 0xf0, 0x11, 0x00


	//----- nvinfo : EIATTR_KPARAM_INFO
	.align		4
.L_15:
        /*0038*/ 	.byte	0x04, 0x17
        /*003a*/ 	.short	(.L_17 - .L_16)
.L_16:
        /*003c*/ 	.word	0x00000000
        /*0040*/ 	.short	0x0002
        /*0042*/ 	.short	0x0010
        /*0044*/ 	.byte	0x00, 0xf5, 0x21, 0x00


	//----- nvinfo : EIATTR_KPARAM_INFO
	.align		4
.L_17:
        /*0048*/ 	.byte	0x04, 0x17
        /*004a*/ 	.short	(.L_19 - .L_18)
.L_18:
        /*004c*/ 	.word	0x00000000
        /*0050*/ 	.short	0x0001
        /*0052*/ 	.short	0x0008
        /*0054*/ 	.byte	0x00, 0xf5, 0x21, 0x00


	//----- nvinfo : EIATTR_KPARAM_INFO
	.align		4
.L_19:
        /*0058*/ 	.byte	0x04, 0x17
        /*005a*/ 	.short	(.L_21 - .L_20)
.L_20:
        /*005c*/ 	.word	0x00000000
        /*0060*/ 	.short	0x0000
        /*0062*/ 	.short	0x0000
        /*0064*/ 	.byte	0x00, 0xf5, 0x21, 0x00


	//----- nvinfo : EIATTR_SPARSE_MMA_MASK
	.align		4
.L_21:
        /*0068*/ 	.byte	0x03, 0x50
        /*006a*/ 	.short	0x0000


	//----- nvinfo : EIATTR_MAXREG_COUNT
	.align		4
        /*006c*/ 	.byte	0x03, 0x1b
        /*006e*/ 	.short	0x00ff


	//----- nvinfo : EIATTR_NUM_BARRIERS
	.align		4
        /*0070*/ 	.byte	0x02, 0x4c
        /*0072*/ 	.byte	0x01
	.zero		1


	//----- nvinfo : EIATTR_MERCURY_ISA_VERSION
	.align		4
        /*0074*/ 	.byte	0x03, 0x5f
        /*0076*/ 	.short	0x0101


	//----- nvinfo : EIATTR_VRC_CTA_INIT_COUNT
	.align		4
        /*0078*/ 	.byte	0x02, 0x4a
	.zero		1
	.zero		1


	//----- nvinfo : EIATTR_EXIT_INSTR_OFFSETS
	.align		4
        /*007c*/ 	.byte	0x04, 0x1c
        /*007e*/ 	.short	(.L_23 - .L_22)


	//   ....[0]....
.L_22:
        /*0080*/ 	.word	0x00000bc0


	//   ....[1]....
        /*0084*/ 	.word	0x00000d00


	//----- nvinfo : EIATTR_CRS_STACK_SIZE
	.align		4
.L_23:
        /*0088*/ 	.byte	0x04, 0x1e
        /*008a*/ 	.short	(.L_25 - .L_24)
.L_24:
        /*008c*/ 	.word	0x00000000


	//----- nvinfo : EIATTR_CBANK_PARAM_SIZE
	.align		4
.L_25:
        /*0090*/ 	.byte	0x03, 0x19
        /*0092*/ 	.short	0x0024


	//----- nvinfo : EIATTR_PARAM_CBANK
	.align		4
        /*0094*/ 	.byte	0x04, 0x0a
        /*0096*/ 	.short	(.L_27 - .L_26)
	.align		4
.L_26:
        /*0098*/ 	.word	index@(.nv.constant0._Z19euclidean_strategy7PKfS0_Pfiii)
        /*009c*/ 	.short	0x0380
        /*009e*/ 	.short	0x0024


	//----- nvinfo : EIATTR_SW_WAR
	.align		4
.L_27:
        /*00a0*/ 	.byte	0x04, 0x36
        /*00a2*/ 	.short	(.L_29 - .L_28)
.L_28:
        /*00a4*/ 	.word	0x00000008
.L_29:


//--------------------- .nv.callgraph             --------------------------
	.section	.nv.callgraph,"",@"SHT_CUDA_CALLGRAPH"
	.align	4
	.sectionentsize	8
	.align		4
        /*0000*/ 	.word	0x00000000
	.align		4
        /*0004*/ 	.word	0xffffffff
	.align		4
        /*0008*/ 	.word	0x00000000
	.align		4
        /*000c*/ 	.word	0xfffffffe
	.align		4
        /*0010*/ 	.word	0x00000000
	.align		4
        /*0014*/ 	.word	0xfffffffd
	.align		4
        /*0018*/ 	.word	0x00000000
	.align		4
        /*001c*/ 	.word	0xfffffffc


//--------------------- .text._Z19euclidean_strategy7PKfS0_Pfiii --------------------------
	.section	.text._Z19euclidean_strategy7PKfS0_Pfiii,"ax",@progbits
	.align	128
        .global         _Z19euclidean_strategy7PKfS0_Pfiii
        .type           _Z19euclidean_strategy7PKfS0_Pfiii,@function
        .size           _Z19euclidean_strategy7PKfS0_Pfiii,(.L_x_12 - _Z19euclidean_strategy7PKfS0_Pfiii)
        .other          _Z19euclidean_strategy7PKfS0_Pfiii,@"STO_CUDA_ENTRY STV_DEFAULT"
_Z19euclidean_strategy7PKfS0_Pfiii:
.text._Z19euclidean_strategy7PKfS0_Pfiii:
[----:B------:R-:W-:Y:S08]  /*0000*/  LDC R1, c[0x0][0x37c] ;  /* 0x0000df00ff017b82 */ /* 0x000ff00000000800 */
[----:B------:R-:W0:Y:S01]  /*0010*/  LDC R0, c[0x0][0x360] ;  /* 0x0000d800ff007b82 */ /* 0x000e220000000800 */
[----:B------:R-:W1:Y:S01]  /*0020*/  S2R R11, SR_TID.X ;  /* 0x00000000000b7919 */ /* 0x000e620000002100 */
[----:B------:R-:W2:Y:S01]  /*0030*/  LDCU.64 UR6, c[0x0][0x358] ;  /* 0x00006b00ff0677ac */ /* 0x000ea20008000a00 */
[----:B------:R-:W-:-:S05]  /*0040*/  HFMA2 R16, -RZ, RZ, 0, 0 ;  /* 0x00000000ff107431 */ /* 0x000fca00000001ff */
[----:B------:R-:W3:Y:S08]  /*0050*/  LDC R5, c[0x0][0x3a0] ;  /* 0x0000e800ff057b82 */ /* 0x000ef00000000800 */
[----:B------:R-:W-:Y:S01]  /*0060*/  S2UR UR4, SR_CTAID.Y ;  /* 0x00000000000479c3 */ /* 0x000fe20000002600 */
[----:B0-----:R-:W-:-:S07]  /*0070*/  IABS R7, R0 ;  /* 0x0000000000077213 */ /* 0x001fce0000000000 */
[----:B------:R-:W1:Y:S01]  /*0080*/  S2UR UR5, SR_CTAID.X ;  /* 0x00000000000579c3 */ /* 0x000e620000002500 */
[----:B------:R-:W-:Y:S01]  /*0090*/  IABS R8, R0 ;  /* 0x0000000000087213 */ /* 0x000fe20000000000 */
[----:B------:R-:W0:Y:S04]  /*00a0*/  I2F.RP R4, R7 ;  /* 0x0000000700047306 */ /* 0x000e280000209400 */
[----:B------:R-:W-:Y:S01]  /*00b0*/  IMAD.MOV R8, RZ, RZ, -R8 ;  /* 0x000000ffff087224 */ /* 0x000fe200078e0a08 */
[----:B---3--:R-:W-:-:S03]  /*00c0*/  IADD3 R5, PT, PT, R0, -0x1, R5 ;  /* 0xffffffff00057810 */ /* 0x008fc60007ffe005 */
[----:B0-----:R-:W0:Y:S02]  /*00d0*/  MUFU.RCP R4, R4 ;  /* 0x0000000400047308 */ /* 0x001e240000001000 */
[----:B0-----:R-:W-:Y:S02]  /*00e0*/  IADD3 R2, PT, PT, R4, 0xffffffe, RZ ;  /* 0x0ffffffe04027810 */ /* 0x001fe40007ffe0ff */
[----:B------:R-:W-:-:S04]  /*00f0*/  IABS R4, R5 ;  /* 0x0000000500047213 */ /* 0x000fc80000000000 */
[----:B------:R0:W3:Y:S01]  /*0100*/  F2I.FTZ.U32.TRUNC.NTZ R3, R2 ;  /* 0x0000000200037305 */ /* 0x0000e2000021f000 */
[----:B------:R-:W-:-:S04]  /*0110*/  LOP3.LUT R5, R5, R0, RZ, 0x3c, !PT ;  /* 0x0000000005057212 */ /* 0x000fc800078e3cff */
[----:B------:R-:W-:Y:S01]  /*0120*/  ISETP.GE.AND P1, PT, R5, RZ, PT ;  /* 0x000000ff0500720c */ /* 0x000fe20003f26270 */
[----:B0-----:R-:W-:Y:S01]  /*0130*/  HFMA2 R2, -RZ, RZ, 0, 0 ;  /* 0x00000000ff027431 */ /* 0x001fe200000001ff */
[----:B---3--:R-:W-:-:S05]  /*0140*/  IADD3 R6, PT, PT, RZ, -R3, RZ ;  /* 0x80000003ff067210 */ /* 0x008fca0007ffe0ff */
[----:B------:R-:W-:Y:S02]  /*0150*/  IMAD R9, R6, R7, RZ ;  /* 0x0000000706097224 */ /* 0x000fe400078e02ff */
[----:B-1----:R-:W-:Y:S02]  /*0160*/  IMAD R6, R0, UR5, R11 ;  /* 0x0000000500067c24 */ /* 0x002fe4000f8e020b */
[----:B------:R-:W-:Y:S01]  /*0170*/  IMAD.HI.U32 R3, R3, R9, R2 ;  /* 0x0000000903037227 */ /* 0x000fe200078e0002 */
[----:B------:R-:W-:-:S05]  /*0180*/  MOV R9, R8 ;  /* 0x0000000800097202 */ /* 0x000fca0000000f00 */
[----:B------:R-:W-:-:S04]  /*0190*/  IMAD.HI.U32 R8, R3, R4, RZ ;  /* 0x0000000403087227 */ /* 0x000fc800078e00ff */
[----:B------:R-:W-:Y:S02]  /*01a0*/  IMAD R2, R8, R9, R4 ;  /* 0x0000000908027224 */ /* 0x000fe400078e0204 */
[----:B------:R-:W0:Y:S03]  /*01b0*/  S2R R9, SR_TID.Y ;  /* 0x0000000000097919 */ /* 0x000e260000002200 */
[----:B------:R-:W-:-:S13]  /*01c0*/  ISETP.GT.U32.AND P2, PT, R7, R2, PT ;  /* 0x000000020700720c */ /* 0x000fda0003f44070 */
[----:B------:R-:W-:Y:S01]  /*01d0*/  @!P2 IMAD.IADD R2, R2, 0x1, -R7 ;  /* 0x000000010202a824 */ /* 0x000fe200078e0a07 */
[----:B------:R-:W-:Y:S02]  /*01e0*/  @!P2 IADD3 R8, PT, PT, R8, 0x1, RZ ;  /* 0x000000010808a810 */ /* 0x000fe40007ffe0ff */
[----:B------:R-:W-:Y:S02]  /*01f0*/  ISETP.NE.AND P2, PT, R0, RZ, PT ;  /* 0x000000ff0000720c */ /* 0x000fe40003f45270 */
[----:B------:R-:W-:Y:S01]  /*0200*/  ISETP.GE.U32.AND P0, PT, R2, R7, PT ;  /* 0x000000070200720c */ /* 0x000fe20003f06070 */
[----:B0-----:R-:W-:-:S12]  /*0210*/  IMAD R7, R0, UR4, R9 ;  /* 0x0000000400077c24 */ /* 0x001fd8000f8e0209 */
[----:B------:R-:W-:-:S05]  /*0220*/  @P0 IADD3 R8, PT, PT, R8, 0x1, RZ ;  /* 0x0000000108080810 */ /* 0x000fca0007ffe0ff */
[----:B------:R-:W-:Y:S01]  /*0230*/  @!P1 IMAD.MOV R8, RZ, RZ, -R8 ;  /* 0x000000ffff089224 */ /* 0x000fe200078e0a08 */
[----:B------:R-:W-:-:S04]  /*0240*/  @!P2 LOP3.LUT R8, RZ, R0, RZ, 0x33, !PT ;  /* 0x00000000ff08a212 */ /* 0x000fc800078e33ff */
[----:B------:R-:W-:-:S13]  /*0250*/  ISETP.GE.AND P0, PT, R8, 0x1, PT ;  /* 0x000000010800780c */ /* 0x000fda0003f06270 */
[----:B--2---:R-:W-:Y:S05]  /*0260*/  @!P0 BRA `(.L_x_0) ;  /* 0x0000000800488947 */ /* 0x004fea0003800000 */
[----:B------:R-:W0:Y:S01]  /*0270*/  S2R R2, SR_CgaCtaId ;  /* 0x0000000000027919 */ /* 0x000e220000008800 */
[----:B------:R-:W-:Y:S01]  /*0280*/  MOV R13, 0x400 ;  /* 0x00000400000d7802 */ /* 0x000fe20000000f00 */
[C---:B------:R-:W-:Y:S01]  /*0290*/  IMAD R14, R0.reuse, R0, RZ ;  /* 0x00000000000e7224 */ /* 0x040fe200078e02ff */
[C---:B------:R-:W-:Y:S01]  /*02a0*/  IADD3 R3, PT, PT, R0.reuse, R11, RZ ;  /* 0x0000000b00037210 */ /* 0x040fe20007ffe0ff */
[C---:B------:R-:W-:Y:S01]  /*02b0*/  IMAD R10, R0.reuse, R9, RZ ;  /* 0x00000009000a7224 */ /* 0x040fe200078e02ff */
[C---:B------:R-:W-:Y:S01]  /*02c0*/  LOP3.LUT R21, R0.reuse, 0x7, RZ, 0xc0, !PT ;  /* 0x0000000700157812 */ /* 0x040fe200078ec0ff */
[----:B------:R-:W-:Y:S01]  /*02d0*/  IMAD R12, R0, R11, RZ ;  /* 0x0000000b000c7224 */ /* 0x000fe200078e02ff */
[----:B------:R-:W-:Y:S01]  /*02e0*/  MOV R16, RZ ;  /* 0x000000ff00107202 */ /* 0x000fe20000000f00 */
[----:B------:R-:W-:Y:S01]  /*02f0*/  UMOV UR4, URZ ;  /* 0x000000ff00047c82 */ /* 0x000fe20008000000 */
[----:B0-----:R-:W-:Y:S01]  /*0300*/  LEA R13, R2, R13, 0x18 ;  /* 0x0000000d020d7211 */ /* 0x001fe200078ec0ff */
[----:B------:R-:W-:-:S03]  /*0310*/  IMAD.SHL.U32 R2, R3, 0x4, RZ ;  /* 0x0000000403027824 */ /* 0x000fc600078e00ff */
[----:B------:R-:W-:Y:S01]  /*0320*/  LEA R14, R14, R13, 0x2 ;  /* 0x0000000d0e0e7211 */ /* 0x000fe200078e10ff */
[----:B------:R-:W-:-:S04]  /*0330*/  IMAD R2, R2, R0, R13 ;  /* 0x0000000002027224 */ /* 0x000fc800078e020d */
[----:B------:R-:W-:-:S07]  /*0340*/  VIADD R15, R2, 0x10 ;  /* 0x00000010020f7836 */ /* 0x000fce0000000000 */
.L_x_6:
[----:B0-----:R-:W0:Y:S01]  /*0350*/  LDCU UR9, c[0x0][0x3a0] ;  /* 0x00007400ff0977ac */ /* 0x001e220008000800 */
[----:B------:R-:W-:Y:S01]  /*0360*/  IMAD R2, R0, UR4, RZ ;  /* 0x0000000400027c24 */ /* 0x000fe2000f8e02ff */
[----:B------:R-:W1:Y:S04]  /*0370*/  LDCU UR5, c[0x0][0x398] ;  /* 0x00007300ff0577ac */ /* 0x000e680008000800 */
[C---:B------:R-:W-:Y:S01]  /*0380*/  IADD3 R18, PT, PT, R2.reuse, R11, RZ ;  /* 0x0000000b02127210 */ /* 0x040fe20007ffe0ff */
[----:B------:R-:W2:Y:S01]  /*0390*/  LDCU UR8, c[0x0][0x39c] ;  /* 0x00007380ff0877ac */ /* 0x000ea20008000800 */
[----:B------:R-:W-:Y:S02]  /*03a0*/  IADD3 R19, PT, PT, R2, R9, RZ ;  /* 0x0000000902137210 */ /* 0x000fe40007ffe0ff */
[----:B0-----:R-:W-:-:S02]  /*03b0*/  ISETP.GE.AND P0, PT, R18, UR9, PT ;  /* 0x0000000912007c0c */ /* 0x001fc4000bf06270 */
[----:B------:R-:W-:Y:S02]  /*03c0*/  ISETP.GE.AND P1, PT, R19, UR9, PT ;  /* 0x0000000913007c0c */ /* 0x000fe4000bf26270 */
[----:B-1----:R-:W-:Y:S02]  /*03d0*/  ISETP.GE.OR P0, PT, R7, UR5, P0 ;  /* 0x0000000507007c0c */ /* 0x002fe40008706670 */
[----:B--2---:R-:W-:-:S11]  /*03e0*/  ISETP.GE.OR P1, PT, R6, UR8, P1 ;  /* 0x0000000806007c0c */ /* 0x004fd60008f26670 */
[----:B------:R-:W0:Y:S01]  /*03f0*/  @!P0 LDC.64 R4, c[0x0][0x380] ;  /* 0x0000e000ff048b82 */ /* 0x000e220000000a00 */
[----:B------:R-:W-:Y:S02]  /*0400*/  @!P0 IMAD R17, R7, UR9, R18 ;  /* 0x0000000907118c24 */ /* 0x000fe4000f8e0212 */
[----:B------:R-:W-:-:S05]  /*0410*/  @!P1 IMAD R19, R6, UR9, R19 ;  /* 0x0000000906139c24 */ /* 0x000fca000f8e0213 */
[----:B------:R-:W1:Y:S01]  /*0420*/  @!P1 LDC.64 R2, c[0x0][0x388] ;  /* 0x0000e200ff029b82 */ /* 0x000e620000000a00 */
[----:B0-----:R-:W-:-:S04]  /*0430*/  @!P0 IMAD.WIDE R4, R17, 0x4, R4 ;  /* 0x0000000411048825 */ /* 0x001fc800078e0204 */
[----:B------:R-:W-:Y:S02]  /*0440*/  IMAD.MOV.U32 R17, RZ, RZ, RZ ;  /* 0x000000ffff117224 */ /* 0x000fe400078e00ff */
[----:B-1----:R-:W-:Y:S01]  /*0450*/  @!P1 IMAD.WIDE R2, R19, 0x4, R2 ;  /* 0x0000000413029825 */ /* 0x002fe200078e0202 */
[----:B------:R-:W-:-:S03]  /*0460*/  MOV R19, RZ ;  /* 0x000000ff00137202 */ /* 0x000fc60000000f00 */
[----:B------:R-:W2:Y:S04]  /*0470*/  @!P0 LDG.E.CONSTANT R17, desc[UR6][R4.64] ;  /* 0x0000000604118981 */ /* 0x000ea8000c1e9900 */
[----:B------:R0:W3:Y:S01]  /*0480*/  @!P1 LDG.E.CONSTANT R19, desc[UR6][R2.64] ;  /* 0x0000000602139981 */ /* 0x0000e2000c1e9900 */
[----:B------:R-:W-:Y:S01]  /*0490*/  ISETP.GE.U32.AND P1, PT, R0, 0x8, PT ;  /* 0x000000080000780c */ /* 0x000fe20003f26070 */
[----:B------:R-:W-:Y:S01]  /*04a0*/  IMAD.IADD R23, R12, 0x1, R9 ;  /* 0x000000010c177824 */ /* 0x000fe200078e0209 */
[----:B------:R-:W-:Y:S01]  /*04b0*/  IADD3 R18, PT, PT, R10, R11, RZ ;  /* 0x0000000b0a127210 */ /* 0x000fe20007ffe0ff */
[----:B------:R-:W-:-:S03]  /*04c0*/  UIADD3 UR4, UPT, UPT, UR4, 0x1, URZ ;  /* 0x0000000104047890 */ /* 0x000fc6000fffe0ff */
[----:B------:R-:W-:Y:S02]  /*04d0*/  LEA R18, R18, R13, 0x2 ;  /* 0x0000000d12127211 */ /* 0x000fe400078e10ff */
[----:B------:R-:W-:Y:S01]  /*04e0*/  LEA R20, R23, R14, 0x2 ;  /* 0x0000000e17147211 */ /* 0x000fe200078e10ff */
[----:B0-----:R-:W-:Y:S01]  /*04f0*/  IMAD.MOV.U32 R3, RZ, RZ, RZ ;  /* 0x000000ffff037224 */ /* 0x001fe200078e00ff */
[----:B------:R-:W-:Y:S01]  /*0500*/  ISETP.NE.AND P0, PT, R8, UR4, PT ;  /* 0x0000000408007c0c */ /* 0x000fe2000bf05270 */
[----:B--2---:R0:W-:Y:S04]  /*0510*/  STS [R18], R17 ;  /* 0x0000001112007388 */ /* 0x0041e80000000800 */
[----:B---3--:R0:W-:Y:S01]  /*0520*/  STS [R20], R19 ;  /* 0x0000001314007388 */ /* 0x0081e20000000800 */
[----:B------:R-:W-:Y:S06]  /*0530*/  BAR.SYNC.DEFER_BLOCKING 0x0 ;  /* 0x0000000000007b1d */ /* 0x000fec0000010000 */
[----:B------:R-:W-:Y:S05]  /*0540*/  @!P1 BRA `(.L_x_1) ;  /* 0x0000000000b09947 */ /* 0x000fea0003800000 */
[----:B------:R-:W-:Y:S02]  /*0550*/  LEA R4, R10, R13, 0x2 ;  /* 0x0000000d0a047211 */ /* 0x000fe400078e10ff */
[----:B------:R-:W-:Y:S02]  /*0560*/  LOP3.LUT R5, R0, 0xfffffff8, RZ, 0xc0, !PT ;  /* 0xfffffff800057812 */ /* 0x000fe400078ec0ff */
[----:B------:R-:W-:Y:S01]  /*0570*/  MOV R3, R15 ;  /* 0x0000000f00037202 */ /* 0x000fe20000000f00 */
[----:B------:R-:W-:Y:S01]  /*0580*/  VIADD R4, R4, 0x10 ;  /* 0x0000001004047836 */ /* 0x000fe20000000000 */
[----:B------:R-:W-:Y:S02]  /*0590*/  LOP3.LUT R2, R0, 0x7f8, RZ, 0xc0, !PT ;  /* 0x000007f800027812 */ /* 0x000fe400078ec0ff */
[----:B------:R-:W-:-:S07]  /*05a0*/  IADD3 R5, PT, PT, -R5, RZ, RZ ;  /* 0x000000ff05057210 */ /* 0x000fce0007ffe1ff */
.L_x_2:
[----:B------:R-:W-:Y:S01]  /*05b0*/  LDS R22, [R4+-0x10] ;  /* 0xfffff00004167984 */ /* 0x000fe20000000800 */
[----:B------:R-:W-:-:S03]  /*05c0*/  IADD3 R5, PT, PT, R5, 0x8, RZ ;  /* 0x0000000805057810 */ /* 0x000fc60007ffe0ff */
[----:B------:R-:W1:Y:S01]  /*05d0*/  LDS R23, [R3+-0x10] ;  /* 0xfffff00003177984 */ /* 0x000e620000000800 */
[----:B------:R-:W-:-:S03]  /*05e0*/  ISETP.NE.AND P1, PT, R5, RZ, PT ;  /* 0x000000ff0500720c */ /* 0x000fc60003f25270 */
[----:B------:R-:W-:Y:S04]  /*05f0*/  LDS R24, [R4+-0xc] ;  /* 0xfffff40004187984 */ /* 0x000fe80000000800 */
[----:B------:R-:W2:Y:S04]  /*0600*/  LDS R25, [R3+-0xc] ;  /* 0xfffff40003197984 */ /* 0x000ea80000000800 */
[----:B0-----:R-:W-:Y:S04]  /*0610*/  LDS R20, [R4+-0x8] ;  /* 0xfffff80004147984 */ /* 0x001fe80000000800 */
[----:B------:R-:W0:Y:S04]  /*0620*/  LDS R19, [R3+-0x8] ;  /* 0xfffff80003137984 */ /* 0x000e280000000800 */
[----:B------:R-:W-:Y:S04]  /*0630*/  LDS R17, [R4+-0x4] ;  /* 0xfffffc0004117984 */ /* 0x000fe80000000800 */
[----:B------:R-:W3:Y:S01]  /*0640*/  LDS R18, [R3+-0x4] ;  /* 0xfffffc0003127984 */ /* 0x000ee20000000800 */
[----:B-1----:R-:W-:-:S04]  /*0650*/  FADD R23, R22, -R23 ;  /* 0x8000001716177221 */ /* 0x002fc80000000000 */
[----:B------:R-:W-:Y:S02]  /*0660*/  FFMA R22, R23, R23, R16 ;  /* 0x0000001717167223 */ /* 0x000fe40000000010 */
[----:B------:R-:W-:Y:S01]  /*0670*/  LDS R16, [R4] ;  /* 0x0000000004107984 */ /* 0x000fe20000000800 */
[----:B--2---:R-:W-:-:S03]  /*0680*/  FADD R25, R24, -R25 ;  /* 0x8000001918197221 */ /* 0x004fc60000000000 */
[----:B------:R-:W1:Y:S01]  /*0690*/  LDS R23, [R3] ;  /* 0x0000000003177984 */ /* 0x000e620000000800 */
[----:B------:R-:W-:Y:S01]  /*06a0*/  FFMA R22, R25, R25, R22 ;  /* 0x0000001919167223 */ /* 0x000fe20000000016 */
[----:B0-----:R-:W-:Y:S02]  /*06b0*/  FADD R25, R20, -R19 ;  /* 0x8000001314197221 */ /* 0x001fe40000000000 */
[----:B------:R-:W-:Y:S02]  /*06c0*/  LDS R20, [R4+0x4] ;  /* 0x0000040004147984 */ /* 0x000fe40000000800 */
[----:B------:R-:W-:Y:S02]  /*06d0*/  FFMA R24, R25, R25, R22 ;  /* 0x0000001919187223 */ /* 0x000fe40000000016 */
[----:B------:R-:W0:Y:S01]  /*06e0*/  LDS R19, [R3+0x4] ;  /* 0x0000040003137984 */ /* 0x000e220000000800 */
[----:B---3--:R-:W-:-:S03]  /*06f0*/  FADD R27, R17, -R18 ;  /* 0x80000012111b7221 */ /* 0x008fc60000000000 */
[----:B------:R-:W-:Y:S01]  /*0700*/  LDS R22, [R4+0x8] ;  /* 0x0000080004167984 */ /* 0x000fe20000000800 */
[----:B------:R-:W-:-:S03]  /*0710*/  FFMA R24, R27, R27, R24 ;  /* 0x0000001b1b187223 */ /* 0x000fc60000000018 */
[----:B------:R-:W2:Y:S04]  /*0720*/  LDS R17, [R3+0x8] ;  /* 0x0000080003117984 */ /* 0x000ea80000000800 */
[----:B------:R3:W-:Y:S04]  /*0730*/  LDS R25, [R4+0xc] ;  /* 0x00000c0004197984 */ /* 0x0007e80000000800 */
[----:B------:R4:W5:Y:S01]  /*0740*/  LDS R18, [R3+0xc] ;  /* 0x00000c0003127984 */ /* 0x0009620000000800 */
[----:B---3--:R-:W-:Y:S01]  /*0750*/  VIADD R4, R4, 0x20 ;  /* 0x0000002004047836 */ /* 0x008fe20000000000 */
[----:B----4-:R-:W-:Y:S01]  /*0760*/  IADD3 R3, PT, PT, R3, 0x20, RZ ;  /* 0x0000002003037810 */ /* 0x010fe20007ffe0ff */
[----:B-1----:R-:W-:-:S04]  /*0770*/  FADD R23, R16, -R23 ;  /* 0x8000001710177221 */ /* 0x002fc80000000000 */
[----:B------:R-:W-:Y:S01]  /*0780*/  FFMA R24, R23, R23, R24 ;  /* 0x0000001717187223 */ /* 0x000fe20000000018 */
[----:B0-----:R-:W-:-:S04]  /*0790*/  FADD R19, R20, -R19 ;  /* 0x8000001314137221 */ /* 0x001fc80000000000 */
[----:B------:R-:W-:Y:S01]  /*07a0*/  FFMA R24, R19, R19, R24 ;  /* 0x0000001313187223 */ /* 0x000fe20000000018 */
[----:B--2---:R-:W-:-:S04]  /*07b0*/  FADD R17, R22, -R17 ;  /* 0x8000001116117221 */ /* 0x004fc80000000000 */
[----:B------:R-:W-:Y:S01]  /*07c0*/  FFMA R24, R17, R17, R24 ;  /* 0x0000001111187223 */ /* 0x000fe20000000018 */
[----:B-----5:R-:W-:-:S04]  /*07d0*/  FADD R25, R25, -R18 ;  /* 0x8000001219197221 */ /* 0x020fc80000000000 */
[----:B------:R-:W-:Y:S01]  /*07e0*/  FFMA R16, R25, R25, R24 ;  /* 0x0000001919107223 */ /* 0x000fe20000000018 */
[----:B------:R-:W-:Y:S06]  /*07f0*/  @P1 BRA `(.L_x_2) ;  /* 0xfffffffc006c1947 */ /* 0x000fec000383ffff */
[----:B------:R-:W-:-:S07]  /*0800*/  MOV R3, R2 ;  /* 0x0000000200037202 */ /* 0x000fce0000000f00 */
.L_x_1:
[----:B------:R-:W-:-:S13]  /*0810*/  ISETP.NE.AND P1, PT, R21, RZ, PT ;  /* 0x000000ff1500720c */ /* 0x000fda0003f25270 */
[----:B------:R-:W-:Y:S05]  /*0820*/  @!P1 BRA `(.L_x_3) ;  /* 0x0000000000d09947 */ /* 0x000fea0003800000 */
[----:B------:R-:W-:Y:S01]  /*0830*/  VIADD R2, R21, 0xffffffff ;  /* 0xffffffff15027836 */ /* 0x000fe20000000000 */
[----:B------:R-:W-:-:S04]  /*0840*/  LOP3.LUT P2, R22, R0, 0x3, RZ, 0xc0, !PT ;  /* 0x0000000300167812 */ /* 0x000fc8000784c0ff */
[----:B------:R-:W-:-:S13]  /*0850*/  ISETP.GE.U32.AND P1, PT, R2, 0x3, PT ;  /* 0x000000030200780c */ /* 0x000fda0003f26070 */
[----:B------:R-:W-:Y:S05]  /*0860*/  @!P1 BRA `(.L_x_4) ;  /* 0x0000000000549947 */ /* 0x000fea0003800000 */
[-C--:B------:R-:W-:Y:S02]  /*0870*/  IADD3 R2, PT, PT, R10, R3.reuse, RZ ;  /* 0x000000030a027210 */ /* 0x080fe40007ffe0ff */
[----:B------:R-:W-:Y:S02]  /*0880*/  IADD3 R5, PT, PT, R12, R3, RZ ;  /* 0x000000030c057210 */ /* 0x000fe40007ffe0ff */
[----:B------:R-:W-:Y:S01]  /*0890*/  IADD3 R3, PT, PT, R3, 0x4, RZ ;  /* 0x0000000403037810 */ /* 0x000fe20007ffe0ff */
[----:B------:R-:W-:Y:S01]  /*08a0*/  IMAD R2, R2, 0x4, R13 ;  /* 0x0000000402027824 */ /* 0x000fe200078e020d */
[----:B------:R-:W-:-:S04]  /*08b0*/  LEA R5, R5, R14, 0x2 ;  /* 0x0000000e05057211 */ /* 0x000fc800078e10ff */
[----:B------:R-:W-:Y:S04]  /*08c0*/  LDS R4, [R2] ;  /* 0x0000000002047984 */ /* 0x000fe80000000800 */
[----:B0-----:R-:W0:Y:S04]  /*08d0*/  LDS R17, [R5] ;  /* 0x0000000005117984 */ /* 0x001e280000000800 */
[----:B------:R-:W-:Y:S04]  /*08e0*/  LDS R18, [R2+0x4] ;  /* 0x0000040002127984 */ /* 0x000fe80000000800 */
[----:B------:R-:W1:Y:S04]  /*08f0*/  LDS R19, [R5+0x4] ;  /* 0x0000040005137984 */ /* 0x000e680000000800 */
[----:B------:R-:W-:Y:S04]  /*0900*/  LDS R20, [R2+0x8] ;  /* 0x0000080002147984 */ /* 0x000fe80000000800 */
[----:B------:R-:W2:Y:S04]  /*0910*/  LDS R23, [R5+0x8] ;  /* 0x0000080005177984 */ /* 0x000ea80000000800 */
[----:B------:R-:W-:Y:S04]  /*0920*/  LDS R24, [R2+0xc] ;  /* 0x00000c0002187984 */ /* 0x000fe80000000800 */
[----:B------:R-:W3:Y:S01]  /*0930*/  LDS R25, [R5+0xc] ;  /* 0x00000c0005197984 */ /* 0x000ee20000000800 */
[----:B0-----:R-:W-:-:S04]  /*0940*/  FADD R17, R4, -R17 ;  /* 0x8000001104117221 */ /* 0x001fc80000000000 */
[----:B------:R-:W-:Y:S01]  /*0950*/  FFMA R16, R17, R17, R16 ;  /* 0x0000001111107223 */ /* 0x000fe20000000010 */
[----:B-1----:R-:W-:-:S04]  /*0960*/  FADD R19, R18, -R19 ;  /* 0x8000001312137221 */ /* 0x002fc80000000000 */
[----:B------:R-:W-:Y:S01]  /*0970*/  FFMA R16, R19, R19, R16 ;  /* 0x0000001313107223 */ /* 0x000fe20000000010 */
[----:B--2---:R-:W-:-:S04]  /*0980*/  FADD R23, R20, -R23 ;  /* 0x8000001714177221 */ /* 0x004fc80000000000 */
[----:B------:R-:W-:Y:S01]  /*0990*/  FFMA R16, R23, R23, R16 ;  /* 0x0000001717107223 */ /* 0x000fe20000000010 */
[----:B---3--:R-:W-:-:S04]  /*09a0*/  FADD R25, R24, -R25 ;  /* 0x8000001918197221 */ /* 0x008fc80000000000 */
[----:B------:R-:W-:-:S07]  /*09b0*/  FFMA R16, R25, R25, R16 ;  /* 0x0000001919107223 */ /* 0x000fce0000000010 */
.L_x_4:
[----:B------:R-:W-:Y:S05]  /*09c0*/  @!P2 BRA `(.L_x_3) ;  /* 0x000000000068a947 */ /* 0x000fea0003800000 */
[----:B------:R-:W-:Y:S02]  /*09d0*/  ISETP.NE.AND P1, PT, R22, 0x1, PT ;  /* 0x000000011600780c */ /* 0x000fe40003f25270 */
[----:B------:R-:W-:-:S04]  /*09e0*/  LOP3.LUT R2, R0, 0x1, RZ, 0xc0, !PT ;  /* 0x0000000100027812 */ /* 0x000fc800078ec0ff */
[----:B------:R-:W-:-:S07]  /*09f0*/  ISETP.NE.U32.AND P2, PT, R2, 0x1, PT ;  /* 0x000000010200780c */ /* 0x000fce0003f45070 */
[----:B------:R-:W-:Y:S06]  /*0a00*/  @!P1 BRA `(.L_x_5) ;  /* 0x0000000000349947 */ /* 0x000fec0003800000 */
[----:B------:R-:W-:Y:S01]  /*0a10*/  IMAD.IADD R5, R12, 0x1, R3 ;  /* 0x000000010c057824 */ /* 0x000fe200078e0203 */
[----:B------:R-:W-:Y:S02]  /*0a20*/  IADD3 R2, PT, PT, R10, R3, RZ ;  /* 0x000000030a027210 */ /* 0x000fe40007ffe0ff */
[----:B------:R-:W-:Y:S02]  /*0a30*/  IADD3 R3, PT, PT, R3, 0x2, RZ ;  /* 0x0000000203037810 */ /* 0x000fe40007ffe0ff */
[----:B------:R-:W-:Y:S02]  /*0a40*/  LEA R2, R2, R13, 0x2 ;  /* 0x0000000d02027211 */ /* 0x000fe400078e10ff */
[----:B------:R-:W-:-:S03]  /*0a50*/  LEA R5, R5, R14, 0x2 ;  /* 0x0000000e05057211 */ /* 0x000fc600078e10ff */
[----:B------:R-:W-:Y:S04]  /*0a60*/  LDS R4, [R2] ;  /* 0x0000000002047984 */ /* 0x000fe80000000800 */
[----:B0-----:R-:W0:Y:S04]  /*0a70*/  LDS R17, [R5] ;  /* 0x0000000005117984 */ /* 0x001e280000000800 */
[----:B------:R-:W-:Y:S04]  /*0a80*/  LDS R18, [R2+0x4] ;  /* 0x0000040002127984 */ /* 0x000fe80000000800 */
[----:B------:R-:W1:Y:S01]  /*0a90*/  LDS R19, [R5+0x4] ;  /* 0x0000040005137984 */ /* 0x000e620000000800 */
[----:B0-----:R-:W-:-:S04]  /*0aa0*/  FADD R17, R4, -R17 ;  /* 0x8000001104117221 */ /* 0x001fc80000000000 */
[----:B------:R-:W-:Y:S01]  /*0ab0*/  FFMA R16, R17, R17, R16 ;  /* 0x0000001111107223 */ /* 0x000fe20000000010 */
[----:B-1----:R-:W-:-:S04]  /*0ac0*/  FADD R19, R18, -R19 ;  /* 0x8000001312137221 */ /* 0x002fc80000000000 */
[----:B------:R-:W-:-:S07]  /*0ad0*/  FFMA R16, R19, R19, R16 ;  /* 0x0000001313107223 */ /* 0x000fce0000000010 */
.L_x_5:
[----:B------:R-:W-:Y:S05]  /*0ae0*/  @P2 BRA `(.L_x_3) ;  /* 0x0000000000202947 */ /* 0x000fea0003800000 */
[----:B------:R-:W-:Y:S01]  /*0af0*/  IMAD.IADD R2, R10, 0x1, R3 ;  /* 0x000000010a027824 */ /* 0x000fe200078e0203 */
[----:B------:R-:W-:-:S04]  /*0b00*/  IADD3 R3, PT, PT, R12, R3, RZ ;  /* 0x000000030c037210 */ /* 0x000fc80007ffe0ff */
[----:B------:R-:W-:Y:S02]  /*0b10*/  LEA R2, R2, R13, 0x2 ;  /* 0x0000000d02027211 */ /* 0x000fe400078e10ff */
[----:B------:R-:W-:-:S04]  /*0b20*/  LEA R3, R3, R14, 0x2 ;  /* 0x0000000e03037211 */ /* 0x000fc800078e10ff */
[----:B------:R-:W-:Y:S04]  /*0b30*/  LDS R2, [R2] ;  /* 0x0000000002027984 */ /* 0x000fe80000000800 */
[----:B------:R-:W1:Y:S02]  /*0b40*/  LDS R3, [R3] ;  /* 0x0000000003037984 */ /* 0x000e640000000800 */
[----:B-1----:R-:W-:-:S04]  /*0b50*/  FADD R5, R2, -R3 ;  /* 0x8000000302057221 */ /* 0x002fc80000000000 */
[----:B------:R-:W-:-:S07]  /*0b60*/  FFMA R16, R5, R5, R16 ;  /* 0x0000000505107223 */ /* 0x000fce0000000010 */
.L_x_3:
[----:B------:R-:W-:Y:S06]  /*0b70*/  BAR.SYNC.DEFER_BLOCKING 0x0 ;  /* 0x0000000000007b1d */ /* 0x000fec0000010000 */
[----:B------:R-:W-:Y:S05]  /*0b80*/  @P0 BRA `(.L_x_6) ;  /* 0xfffffff400f00947 */ /* 0x000fea000383ffff */
.L_x_0:
[----:B------:R-:W1:Y:S02]  /*0b90*/  LDCU.64 UR4, c[0x0][0x398] ;  /* 0x00007300ff0477ac */ /* 0x000e640008000a00 */
[----:B-1----:R-:W-:-:S04]  /*0ba0*/  ISETP.GE.AND P0, PT, R6, UR5, PT ;  /* 0x0000000506007c0c */ /* 0x002fc8000bf06270 */
[----:B------:R-:W-:-:S13]  /*0bb0*/  ISETP.GE.OR P0, PT, R7, UR4, P0 ;  /* 0x0000000407007c0c */ /* 0x000fda0008706670 */
[----:B------:R-:W-:Y:S05]  /*0bc0*/  @P0 EXIT ;  /* 0x000000000000094d */ /* 0x000fea0003800000 */
[----:B------:R-:W-:Y:S01]  /*0bd0*/  VIADD R0, R16, 0xf3000000 ;  /* 0xf300000010007836 */ /* 0x000fe20000000000 */
[----:B------:R1:W2:Y:S01]  /*0be0*/  MUFU.RSQ R3, R16 ;  /* 0x0000001000037308 */ /* 0x0002a20000001400 */
[----:B------:R-:W-:Y:S03]  /*0bf0*/  BSSY.RECONVERGENT B0, `(.L_x_7) ;  /* 0x000000b000007945 */ /* 0x000fe60003800200 */
[----:B------:R-:W-:-:S13]  /*0c00*/  ISETP.GT.U32.AND P0, PT, R0, 0x727fffff, PT ;  /* 0x727fffff0000780c */ /* 0x000fda0003f04070 */
[----:B-12---:R-:W-:Y:S05]  /*0c10*/  @!P0 BRA `(.L_x_8) ;  /* 0x0000000000108947 */ /* 0x006fea0003800000 */
[----:B------:R-:W-:Y:S02]  /*0c20*/  MOV R0, R16 ;  /* 0x0000001000007202 */ /* 0x000fe40000000f00 */
[----:B------:R-:W-:-:S07]  /*0c30*/  MOV R9, 0xc50 ;  /* 0x00000c5000097802 */ /* 0x000fce0000000f00 */
[----:B0-----:R-:W-:Y:S05]  /*0c40*/  CALL.REL.NOINC `($__internal_0_$__cuda_sm20_sqrt_rn_f32_slowpath) ;  /* 0x0000000000307944 */ /* 0x001fea0003c00000 */
[----:B------:R-:W-:Y:S05]  /*0c50*/  BRA `(.L_x_9) ;  /* 0x0000000000107947 */ /* 0x000fea0003800000 */
.L_x_8:
[C---:B------:R-:W-:Y:S01]  /*0c60*/  FMUL.FTZ R5, R3.reuse, R16 ;  /* 0x0000001003057220 */ /* 0x040fe20000410000 */
[----:B------:R-:W-:-:S03]  /*0c70*/  FMUL.FTZ R0, R3, 0.5 ;  /* 0x3f00000003007820 */ /* 0x000fc60000410000 */
[----:B------:R-:W-:-:S04]  /*0c80*/  FFMA R16, -R5, R5, R16 ;  /* 0x0000000505107223 */ /* 0x000fc80000000110 */
[----:B------:R-:W-:-:S07]  /*0c90*/  FFMA R5, R16, R0, R5 ;  /* 0x0000000010057223 */ /* 0x000fce0000000005 */
.L_x_9:
[----:B------:R-:W-:Y:S05]  /*0ca0*/  BSYNC.RECONVERGENT B0 ;  /* 0x0000000000007941 */ /* 0x000fea0003800200 */
.L_x_7:
[----:B------:R-:W1:Y:S01]  /*0cb0*/  LDC.64 R2, c[0x0][0x390] ;  /* 0x0000e400ff027b82 */ /* 0x000e620000000a00 */
[----:B------:R-:W2:Y:S02]  /*0cc0*/  LDCU UR4, c[0x0][0x39c] ;  /* 0x00007380ff0477ac */ /* 0x000ea40008000800 */
[----:B--2---:R-:W-:-:S04]  /*0cd0*/  IMAD R7, R7, UR4, R6 ;  /* 0x0000000407077c24 */ /* 0x004fc8000f8e0206 */
[----:B-1----:R-:W-:-:S05]  /*0ce0*/  IMAD.WIDE R2, R7, 0x4, R2 ;  /* 0x0000000407027825 */ /* 0x002fca00078e0202 */
[----:B------:R-:W-:Y:S01]  /*0cf0*/  STG.E desc[UR6][R2.64], R5 ;  /* 0x0000000502007986 */ /* 0x000fe2000c101906 */
[----:B------:R-:W-:Y:S05]  /*0d00*/  EXIT ;  /* 0x000000000000794d */ /* 0x000fea0003800000 */
        .weak           $__internal_0_$__cuda_sm20_sqrt_rn_f32_slowpath
        .type           $__internal_0_$__cuda_sm20_sqrt_rn_f32_slowpath,@function
        .size           $__internal_0_$__cuda_sm20_sqrt_rn_f32_slowpath,(.L_x_12 - $__internal_0_$__cuda_sm20_sqrt_rn_f32_slowpath)
$__internal_0_$__cuda_sm20_sqrt_rn_f32_slowpath:
[----:B------:R-:W-:-:S13]  /*0d10*/  LOP3.LUT P0, RZ, R0, 0x7fffffff, RZ, 0xc0, !PT ;  /* 0x7fffffff00ff7812 */ /* 0x000fda000780c0ff */
[----:B------:R-:W-:Y:S01]  /*0d20*/  @!P0 MOV R2, R0 ;  /* 0x0000000000028202 */ /* 0x000fe20000000f00 */
[----:B------:R-:W-:Y:S06]  /*0d30*/  @!P0 BRA `(.L_x_10) ;  /* 0x0000000000408947 */ /* 0x000fec0003800000 */
[----:B------:R-:W-:-:S13]  /*0d40*/  FSETP.GEU.FTZ.AND P0, PT, R0, RZ, PT ;  /* 0x000000ff0000720b */ /* 0x000fda0003f1e000 */
[----:B------:R-:W-:Y:S01]  /*0d50*/  @!P0 MOV R2, 0x7fffffff ;  /* 0x7fffffff00028802 */ /* 0x000fe20000000f00 */
[----:B------:R-:W-:Y:S06]  /*0d60*/  @!P0 BRA `(.L_x_10) ;  /* 0x0000000000348947 */ /* 0x000fec0003800000 */
[----:B------:R-:W-:-:S13]  /*0d70*/  FSETP.GTU.FTZ.AND P0, PT, |R0|, +INF , PT ;  /* 0x7f8000000000780b */ /* 0x000fda0003f1c200 */
[----:B------:R-:W-:Y:S01]  /*0d80*/  @P0 FADD.FTZ R2, R0, 1 ;  /* 0x3f80000000020421 */ /* 0x000fe20000010000 */
[----:B------:R-:W-:Y:S06]  /*0d90*/  @P0 BRA `(.L_x_10) ;  /* 0x0000000000280947 */ /* 0x000fec0003800000 */
[----:B------:R-:W-:-:S13]  /*0da0*/  FSETP.NEU.FTZ.AND P0, PT, |R0|, +INF , PT ;  /* 0x7f8000000000780b */ /* 0x000fda0003f1d200 */
[----:B------:R-:W-:-:S04]  /*0db0*/  @P0 FFMA R3, R0, 1.84467440737095516160e+19, RZ ;  /* 0x5f80000000030823 */ /* 0x000fc800000000ff */
[----:B------:R-:W0:Y:S02]  /*0dc0*/  @P0 MUFU.RSQ R2, R3 ;  /* 0x0000000300020308 */ /* 0x000e240000001400 */
[----:B0-----:R-:W-:Y:S01]  /*0dd0*/  @P0 FMUL.FTZ R4, R3, R2 ;  /* 0x0000000203040220 */ /* 0x001fe20000410000 */
[----:B------:R-:W-:Y:S01]  /*0de0*/  @P0 FMUL.FTZ R8, R2, 0.5 ;  /* 0x3f00000002080820 */ /* 0x000fe20000410000 */
[----:B------:R-:W-:Y:S02]  /*0df0*/  @!P0 IMAD.MOV.U32 R2, RZ, RZ, R0 ;  /* 0x000000ffff028224 */ /* 0x000fe400078e0000 */
[----:B------:R-:W-:-:S04]  /*0e00*/  @P0 FADD.FTZ R5, -R4, -RZ ;  /* 0x800000ff04050221 */ /* 0x000fc80000010100 */
[----:B------:R-:W-:-:S04]  /*0e10*/  @P0 FFMA R5, R4, R5, R3 ;  /* 0x0000000504050223 */ /* 0x000fc80000000003 */
[----:B------:R-:W-:-:S04]  /*0e20*/  @P0 FFMA R5, R5, R8, R4 ;  /* 0x0000000805050223 */ /* 0x000fc80000000004 */
[----:B------:R-:W-:-:S07]  /*0e30*/  @P0 FMUL.FTZ R2, R5, 2.3283064365386962891e-10 ;  /* 0x2f80000005020820 */ /* 0x000fce0000410000 */
.L_x_10:
[----:B------:R-:W-:Y:S01]  /*0e40*/  HFMA2 R3, -RZ, RZ, 0, 0 ;  /* 0x00000000ff037431 */ /* 0x000fe200000001ff */
[----:B------:R-:W-:Y:S02]  /*0e50*/  MOV R5, R2 ;  /* 0x0000000200057202 */ /* 0x000fe40000000f00 */
[----:B------:R-:W-:-:S04]  /*0e60*/  MOV R2, R9 ;  /* 0x0000000900027202 */ /* 0x000fc80000000f00 */
[----:B------:R-:W-:Y:S05]  /*0e70*/  RET.REL.NODEC R2 `(_Z19euclidean_strategy7PKfS0_Pfiii) ;  /* 0xfffffff002607950 */ /* 0x000fea0003c3ffff */
.L_x_11:
[----:B------:R-:W-:-:S00]  /*0e80*/  BRA `(.L_x_11) ;  /* 0xfffffffc00fc7947 */ /* 0x000fc0000383ffff */
[----:B------:R-:W-:-:S00]  /*0e90*/  NOP ;  /* 0x0000000000007918 */ /* 0x000fc00000000000 */
        /* <DEDUP_REMOVED lines=14> */
.L_x_12:


//--------------------- .nv.shared._Z19euclidean_strategy7PKfS0_Pfiii --------------------------
	.section	.nv.shared._Z19euclidean_strategy7PKfS0_Pfiii,"aw",@nobits
	.sectionflags	@""
	.align	16
	.zero		1024


//--------------------- .nv.shared.reserved.0     --------------------------
	.section	.nv.shared.reserved.0,"aw",@nobits
	.weak		__nv_reservedSMEM_offset_0_alias
	.size		__nv_reservedSMEM_offset_0_alias, 0, 64
	.other		__nv_reservedSMEM_offset_0_alias,@"STO_CUDA_RESERVED_SHARED STV_DEFAULT"
__nv_reservedSMEM_offset_0_alias:
	.zero		0
	.zero		64


//--------------------- .nv.constant0._Z19euclidean_strategy7PKfS0_Pfiii --------------------------
	.section	.nv.constant0._Z19euclidean_strategy7PKfS0_Pfiii,"a",@progbits
	.sectionflags	@""
	.align	4
.nv.constant0._Z19euclidean_strategy7PKfS0_Pfiii:
	.zero		932


//--------------------- SYMBOLS --------------------------

	.type		.nv.reservedSmem.offset0,@object
	.size		.nv.reservedSmem.offset0,0x4
	.type		.nv.reservedSmem.cap,@object
	.size		.nv.reservedSmem.cap,0x4
